//
// Generated by NVIDIA NVVM Compiler
//
// Compiler Build ID: CL-36424714
// Cuda compilation tools, release 13.0, V13.0.88
// Based on NVVM 20.0.0
//

.version 9.0
.target sm_100
.address_size 64

	// .globl	_Z10multMatrixPiS_S_i

.visible .entry _Z10multMatrixPiS_S_i(
	.param .u64 .ptr .align 1 _Z10multMatrixPiS_S_i_param_0,
	.param .u64 .ptr .align 1 _Z10multMatrixPiS_S_i_param_1,
	.param .u64 .ptr .align 1 _Z10multMatrixPiS_S_i_param_2,
	.param .u32 _Z10multMatrixPiS_S_i_param_3
)
{
	.reg .pred 	%p<11>;
	.reg .b32 	%r<114>;
	.reg .b64 	%rd<66>;

	ld.param.u64 	%rd13, [_Z10multMatrixPiS_S_i_param_0];
	ld.param.u64 	%rd14, [_Z10multMatrixPiS_S_i_param_1];
	ld.param.u64 	%rd12, [_Z10multMatrixPiS_S_i_param_2];
	ld.param.u32 	%r42, [_Z10multMatrixPiS_S_i_param_3];
	cvta.to.global.u64 	%rd1, %rd14;
	cvta.to.global.u64 	%rd2, %rd13;
	mov.u32 	%r1, %tid.x;
	setp.ge.u32 	%p1, %r1, %r42;
	@%p1 bra 	$L__BB0_13;
	cvt.u64.u32 	%rd3, %r1;
	mov.u32 	%r43, %ctaid.x;
	cvt.u64.u32 	%rd15, %r43;
	cvta.to.global.u64 	%rd16, %rd12;
	cvt.s64.s32 	%rd17, %r42;
	mul.lo.s64 	%rd4, %rd17, %rd15;
	add.s64 	%rd18, %rd4, %rd3;
	shl.b64 	%rd19, %rd18, 2;
	add.s64 	%rd5, %rd16, %rd19;
	mov.b32 	%r44, 0;
	st.global.u32 	[%rd5], %r44;
	setp.lt.s32 	%p2, %r42, 1;
	@%p2 bra 	$L__BB0_13;
	and.b32  	%r2, %r42, 7;
	setp.lt.u32 	%p3, %r42, 8;
	mov.b32 	%r108, 0;
	mov.u32 	%r111, %r108;
	@%p3 bra 	$L__BB0_5;
	and.b32  	%r111, %r42, 2147483640;
	neg.s32 	%r106, %r111;
	add.s32 	%r105, %r1, %r42;
	shl.b32 	%r6, %r42, 3;
	shl.b32 	%r47, %r42, 1;
	add.s32 	%r104, %r1, %r47;
	mad.lo.s32 	%r103, %r42, 3, %r1;
	shl.b32 	%r48, %r42, 2;
	add.s32 	%r102, %r1, %r48;
	mad.lo.s32 	%r101, %r42, 5, %r1;
	mad.lo.s32 	%r100, %r42, 6, %r1;
	mad.lo.s32 	%r99, %r42, 7, %r1;
	shl.b64 	%rd20, %rd3, 2;
	add.s64 	%rd65, %rd1, %rd20;
	shl.b64 	%rd21, %rd4, 2;
	add.s64 	%rd22, %rd21, %rd2;
	add.s64 	%rd64, %rd22, 16;
	mov.b32 	%r108, 0;
$L__BB0_4:
	.pragma "nounroll";
	ld.global.u32 	%r49, [%rd64+-16];
	ld.global.u32 	%r50, [%rd65];
	mad.lo.s32 	%r51, %r50, %r49, %r108;
	st.global.u32 	[%rd5], %r51;
	ld.global.u32 	%r52, [%rd64+-12];
	mul.wide.u32 	%rd23, %r105, 4;
	add.s64 	%rd24, %rd1, %rd23;
	ld.global.u32 	%r53, [%rd24];
	mad.lo.s32 	%r54, %r53, %r52, %r51;
	st.global.u32 	[%rd5], %r54;
	ld.global.u32 	%r55, [%rd64+-8];
	mul.wide.u32 	%rd25, %r104, 4;
	add.s64 	%rd26, %rd1, %rd25;
	ld.global.u32 	%r56, [%rd26];
	mad.lo.s32 	%r57, %r56, %r55, %r54;
	st.global.u32 	[%rd5], %r57;
	ld.global.u32 	%r58, [%rd64+-4];
	mul.wide.u32 	%rd27, %r103, 4;
	add.s64 	%rd28, %rd1, %rd27;
	ld.global.u32 	%r59, [%rd28];
	mad.lo.s32 	%r60, %r59, %r58, %r57;
	st.global.u32 	[%rd5], %r60;
	ld.global.u32 	%r61, [%rd64];
	mul.wide.u32 	%rd29, %r102, 4;
	add.s64 	%rd30, %rd1, %rd29;
	ld.global.u32 	%r62, [%rd30];
	mad.lo.s32 	%r63, %r62, %r61, %r60;
	st.global.u32 	[%rd5], %r63;
	ld.global.u32 	%r64, [%rd64+4];
	mul.wide.u32 	%rd31, %r101, 4;
	add.s64 	%rd32, %rd1, %rd31;
	ld.global.u32 	%r65, [%rd32];
	mad.lo.s32 	%r66, %r65, %r64, %r63;
	st.global.u32 	[%rd5], %r66;
	ld.global.u32 	%r67, [%rd64+8];
	mul.wide.u32 	%rd33, %r100, 4;
	add.s64 	%rd34, %rd1, %rd33;
	ld.global.u32 	%r68, [%rd34];
	mad.lo.s32 	%r69, %r68, %r67, %r66;
	st.global.u32 	[%rd5], %r69;
	ld.global.u32 	%r70, [%rd64+12];
	mul.wide.u32 	%rd35, %r99, 4;
	add.s64 	%rd36, %rd1, %rd35;
	ld.global.u32 	%r71, [%rd36];
	mad.lo.s32 	%r108, %r71, %r70, %r69;
	st.global.u32 	[%rd5], %r108;
	add.s32 	%r106, %r106, 8;
	add.s32 	%r105, %r105, %r6;
	add.s32 	%r104, %r104, %r6;
	add.s32 	%r103, %r103, %r6;
	add.s32 	%r102, %r102, %r6;
	add.s32 	%r101, %r101, %r6;
	add.s32 	%r100, %r100, %r6;
	add.s32 	%r99, %r99, %r6;
	mul.wide.u32 	%rd37, %r6, 4;
	add.s64 	%rd65, %rd65, %rd37;
	add.s64 	%rd64, %rd64, 32;
	setp.ne.s32 	%p4, %r106, 0;
	@%p4 bra 	$L__BB0_4;
$L__BB0_5:
	setp.eq.s32 	%p5, %r2, 0;
	@%p5 bra 	$L__BB0_13;
	and.b32  	%r33, %r42, 3;
	setp.lt.u32 	%p6, %r2, 4;
	@%p6 bra 	$L__BB0_8;
	cvt.u64.u32 	%rd38, %r111;
	add.s64 	%rd39, %rd4, %rd38;
	shl.b64 	%rd40, %rd39, 2;
	add.s64 	%rd41, %rd2, %rd40;
	ld.global.u32 	%r72, [%rd41];
	mad.lo.s32 	%r73, %r111, %r42, %r1;
	mul.wide.u32 	%rd42, %r73, 4;
	add.s64 	%rd43, %rd1, %rd42;
	ld.global.u32 	%r74, [%rd43];
	mad.lo.s32 	%r75, %r74, %r72, %r108;
	st.global.u32 	[%rd5], %r75;
	ld.global.u32 	%r76, [%rd41+4];
	add.s32 	%r77, %r73, %r42;
	mul.wide.u32 	%rd44, %r77, 4;
	add.s64 	%rd45, %rd1, %rd44;
	ld.global.u32 	%r78, [%rd45];
	mad.lo.s32 	%r79, %r78, %r76, %r75;
	st.global.u32 	[%rd5], %r79;
	ld.global.u32 	%r80, [%rd41+8];
	add.s32 	%r81, %r77, %r42;
	mul.wide.u32 	%rd46, %r81, 4;
	add.s64 	%rd47, %rd1, %rd46;
	ld.global.u32 	%r82, [%rd47];
	mad.lo.s32 	%r83, %r82, %r80, %r79;
	st.global.u32 	[%rd5], %r83;
	ld.global.u32 	%r84, [%rd41+12];
	add.s32 	%r85, %r81, %r42;
	mul.wide.u32 	%rd48, %r85, 4;
	add.s64 	%rd49, %rd1, %rd48;
	ld.global.u32 	%r86, [%rd49];
	mad.lo.s32 	%r108, %r86, %r84, %r83;
	st.global.u32 	[%rd5], %r108;
	add.s32 	%r111, %r111, 4;
$L__BB0_8:
	setp.eq.s32 	%p7, %r33, 0;
	@%p7 bra 	$L__BB0_13;
	setp.eq.s32 	%p8, %r33, 1;
	@%p8 bra 	$L__BB0_11;
	cvt.u64.u32 	%rd50, %r111;
	add.s64 	%rd51, %rd4, %rd50;
	shl.b64 	%rd52, %rd51, 2;
	add.s64 	%rd53, %rd2, %rd52;
	ld.global.u32 	%r87, [%rd53];
	mad.lo.s32 	%r88, %r111, %r42, %r1;
	mul.wide.u32 	%rd54, %r88, 4;
	add.s64 	%rd55, %rd1, %rd54;
	ld.global.u32 	%r89, [%rd55];
	mad.lo.s32 	%r90, %r89, %r87, %r108;
	st.global.u32 	[%rd5], %r90;
	ld.global.u32 	%r91, [%rd53+4];
	add.s32 	%r92, %r88, %r42;
	mul.wide.u32 	%rd56, %r92, 4;
	add.s64 	%rd57, %rd1, %rd56;
	ld.global.u32 	%r93, [%rd57];
	mad.lo.s32 	%r108, %r93, %r91, %r90;
	st.global.u32 	[%rd5], %r108;
	add.s32 	%r111, %r111, 2;
$L__BB0_11:
	and.b32  	%r94, %r42, 1;
	setp.eq.b32 	%p9, %r94, 1;
	not.pred 	%p10, %p9;
	@%p10 bra 	$L__BB0_13;
	cvt.u64.u32 	%rd58, %r111;
	add.s64 	%rd59, %rd4, %rd58;
	shl.b64 	%rd60, %rd59, 2;
	add.s64 	%rd61, %rd2, %rd60;
	ld.global.u32 	%r95, [%rd61];
	mad.lo.s32 	%r96, %r111, %r42, %r1;
	mul.wide.u32 	%rd62, %r96, 4;
	add.s64 	%rd63, %rd1, %rd62;
	ld.global.u32 	%r97, [%rd63];
	mad.lo.s32 	%r98, %r97, %r95, %r108;
	st.global.u32 	[%rd5], %r98;
$L__BB0_13:
	ret;

}


// ===== COMPILED SASS (sm_100) =====

	.target	sm_100

	.elftype	@"ET_EXEC"


//--------------------- .note.nv.tkinfo           --------------------------
	.section	.note.nv.tkinfo,"",@"SHT_NOTE"
	.sectionflags	@"SHF_NOTE_NV_TKINFO"
	.tkinfo
        /*0018*/ 	.word	0x00000002
        /*0030*/ 	.string	""
        /*0030*/ 	.string	"ptxas"
        /*0030*/ 	.string	"Cuda compilation tools, release 13.0, V13.0.88"
        /*0030*/ 	.string	"Build cuda_13.0.r13.0/compiler.36424714_0"
        /*0030*/ 	.string	"-arch sm_100 -m 64 "



//--------------------- .note.nv.cuinfo           --------------------------
	.section	.note.nv.cuinfo,"",@"SHT_NOTE"
	.sectionflags	@"SHF_NOTE_NV_CUINFO"
        /*0018*/ 	.short	0x0002
        /*001a*/ 	.short	0x0064
        /*001c*/ 	.short	0x0082
	.zero		2


//--------------------- .nv.info                  --------------------------
	.section	.nv.info,"",@"SHT_CUDA_INFO"
	.align	4


	//----- nvinfo : EIATTR_REGCOUNT
	.align		4
        /*0000*/ 	.byte	0x04, 0x2f
        /*0002*/ 	.short	(.L_1 - .L_0)
	.align		4
.L_0:
        /*0004*/ 	.word	index@(_Z10multMatrixPiS_S_i)
        /*0008*/ 	.word	0x00000020


	//----- nvinfo : EIATTR_FRAME_SIZE
	.align		4
.L_1:
        /*000c*/ 	.byte	0x04, 0x11
        /*000e*/ 	.short	(.L_3 - .L_2)
	.align		4
.L_2:
        /*0010*/ 	.word	index@(_Z10multMatrixPiS_S_i)
        /*0014*/ 	.word	0x00000000


	//----- nvinfo : EIATTR_MIN_STACK_SIZE
	.align		4
.L_3:
        /*0018*/ 	.byte	0x04, 0x12
        /*001a*/ 	.short	(.L_5 - .L_4)
	.align		4
.L_4:
        /*001c*/ 	.word	index@(_Z10multMatrixPiS_S_i)
        /*0020*/ 	.word	0x00000000
.L_5:


//--------------------- .nv.compat                --------------------------
	.section	.nv.compat,"",@"SHT_CUDA_COMPAT_INFO"
	.align	4
        /*0000*/ 	.byte	0x02, 0x09, 0x00, 0x00, 0x02, 0x02, 0x01, 0x00, 0x02, 0x05, 0x05, 0x00, 0x03, 0x07, 0x01, 0x01
        /*0010*/ 	.byte	0x02, 0x03, 0x00, 0x00, 0x02, 0x06, 0x01, 0x00, 0x04, 0x0b, 0x08, 0x00, 0x09, 0x00, 0x00, 0x00
        /*0020*/ 	.byte	0x00, 0x00, 0x00, 0x00


//--------------------- .nv.info._Z10multMatrixPiS_S_i --------------------------
	.section	.nv.info._Z10multMatrixPiS_S_i,"",@"SHT_CUDA_INFO"
	.sectionflags	@""
	.align	4


	//----- nvinfo : EIATTR_CUDA_API_VERSION
	.align		4
        /*0000*/ 	.byte	0x04, 0x37
        /*0002*/ 	.short	(.L_7 - .L_6)
.L_6:
        /*0004*/ 	.word	0x00000082


	//----- nvinfo : EIATTR_KPARAM_INFO
	.align		4
.L_7:
        /*0008*/ 	.byte	0x04, 0x17
        /*000a*/ 	.short	(.L_9 - .L_8)
.L_8:
        /*000c*/ 	.word	0x00000000
        /*0010*/ 	.short	0x0003
        /*0012*/ 	.short	0x0018
        /*0014*/ 	.byte	0x00, 0xf0, 0x11, 0x00


	//----- nvinfo : EIATTR_KPARAM_INFO
	.align		4
.L_9:
        /*0018*/ 	.byte	0x04, 0x17
        /*001a*/ 	.short	(.L_11 - .L_10)
.L_10:
        /*001c*/ 	.word	0x00000000
        /*0020*/ 	.short	0x0002
        /*0022*/ 	.short	0x0010
        /*0024*/ 	.byte	0x00, 0xf5, 0x21, 0x00


	//----- nvinfo : EIATTR_KPARAM_INFO
	.align		4
.L_11:
        /*0028*/ 	.byte	0x04, 0x17
        /*002a*/ 	.short	(.L_13 - .L_12)
.L_12:
        /*002c*/ 	.word	0x00000000
        /*0030*/ 	.short	0x0001
        /*0032*/ 	.short	0x0008
        /*0034*/ 	.byte	0x00, 0xf5, 0x21, 0x00


	//----- nvinfo : EIATTR_KPARAM_INFO
	.align		4
.L_13:
        /*0038*/ 	.byte	0x04, 0x17
        /*003a*/ 	.short	(.L_15 - .L_14)
.L_14:
        /*003c*/ 	.word	0x00000000
        /*0040*/ 	.short	0x0000
        /*0042*/ 	.short	0x0000
        /*0044*/ 	.byte	0x00, 0xf5, 0x21, 0x00


	//----- nvinfo : EIATTR_SPARSE_MMA_MASK
	.align		4
.L_15:
        /*0048*/ 	.byte	0x03, 0x50
        /*004a*/ 	.short	0x0000


	//----- nvinfo : EIATTR_MAXREG_COUNT
	.align		4
        /*004c*/ 	.byte	0x03, 0x1b
        /*004e*/ 	.short	0x00ff


	//----- nvinfo : EIATTR_MERCURY_ISA_VERSION
	.align		4
        /*0050*/ 	.byte	0x03, 0x5f
        /*0052*/ 	.short	0x0101


	//----- nvinfo : EIATTR_VRC_CTA_INIT_COUNT
	.align		4
        /*0054*/ 	.byte	0x02, 0x4a
	.zero		1
	.zero		1


	//----- nvinfo : EIATTR_EXIT_INSTR_OFFSETS
	.align		4
        /*0058*/ 	.byte	0x04, 0x1c
        /*005a*/ 	.short	(.L_17 - .L_16)


	//   ....[0]....
.L_16:
        /*005c*/ 	.word	0x00000040


	//   ....[1]....
        /*0060*/ 	.word	0x00000120


	//   ....[2]....
        /*0064*/ 	.word	0x00000620


	//   ....[3]....
        /*0068*/ 	.word	0x00000860


	//   ....[4]....
        /*006c*/ 	.word	0x000009e0


	//   ....[5]....
        /*0070*/ 	.word	0x00000ab0


	//----- nvinfo : EIATTR_CBANK_PARAM_SIZE
	.align		4
.L_17:
        /*0074*/ 	.byte	0x03, 0x19
        /*0076*/ 	.short	0x001c


	//----- nvinfo : EIATTR_PARAM_CBANK
	.align		4
        /*0078*/ 	.byte	0x04, 0x0a
        /*007a*/ 	.short	(.L_19 - .L_18)
	.align		4
.L_18:
        /*007c*/ 	.word	index@(.nv.constant0._Z10multMatrixPiS_S_i)
        /*0080*/ 	.short	0x0380
        /*0082*/ 	.short	0x001c


	//----- nvinfo : EIATTR_SW_WAR
	.align		4
.L_19:
        /*0084*/ 	.byte	0x04, 0x36
        /*0086*/ 	.short	(.L_21 - .L_20)
.L_20:
        /*0088*/ 	.word	0x00000008
.L_21:


//--------------------- .nv.callgraph             --------------------------
	.section	.nv.callgraph,"",@"SHT_CUDA_CALLGRAPH"
	.align	4
	.sectionentsize	8
	.align		4
        /*0000*/ 	.word	0x00000000
	.align		4
        /*0004*/ 	.word	0xffffffff
	.align		4
        /*0008*/ 	.word	0x00000000
	.align		4
        /*000c*/ 	.word	0xfffffffe
	.align		4
        /*0010*/ 	.word	0x00000000
	.align		4
        /*0014*/ 	.word	0xfffffffd
	.align		4
        /*0018*/ 	.word	0x00000000
	.align		4
        /*001c*/ 	.word	0xfffffffc


//--------------------- .text._Z10multMatrixPiS_S_i --------------------------
	.section	.text._Z10multMatrixPiS_S_i,"ax",@progbits
	.align	128
        .global         _Z10multMatrixPiS_S_i
        .type           _Z10multMatrixPiS_S_i,@function
        .size           _Z10multMatrixPiS_S_i,(.L_x_5 - _Z10multMatrixPiS_S_i)
        .other          _Z10multMatrixPiS_S_i,@"STO_CUDA_ENTRY STV_DEFAULT"
_Z10multMatrixPiS_S_i:
.text._Z10multMatrixPiS_S_i:
[----:B------:R-:W-:Y:S01]  /*0000*/  LDC R1, c[0x0][0x37c] ;  /* 0x0000df00ff017b82 */ /* 0x000fe20000000800 */
[----:B------:R-:W0:Y:S07]  /*0010*/  S2R R0, SR_TID.X ;  /* 0x0000000000007919 */ /* 0x000e2e0000002100 */
[----:B------:R-:W0:Y:S02]  /*0020*/  LDC R3, c[0x0][0x398] ;  /* 0x0000e600ff037b82 */ /* 0x000e240000000800 */
[----:B0-----:R-:W-:-:S13]  /*0030*/  ISETP.GE.U32.AND P0, PT, R0, R3, PT ;  /* 0x000000030000720c */ /* 0x001fda0003f06070 */
[----:B------:R-:W-:Y:S05]  /*0040*/  @P0 EXIT ;  /* 0x000000000000094d */ /* 0x000fea0003800000 */
[----:B------:R-:W0:Y:S01]  /*0050*/  S2UR UR4, SR_CTAID.X ;  /* 0x00000000000479c3 */ /* 0x000e220000002500 */
[----:B------:R-:W-:Y:S01]  /*0060*/  SHF.R.S32.HI R2, RZ, 0x1f, R3 ;  /* 0x0000001fff027819 */ /* 0x000fe20000011403 */
[----:B------:R-:W1:Y:S04]  /*0070*/  LDCU.64 UR6, c[0x0][0x390] ;  /* 0x00007200ff0677ac */ /* 0x000e680008000a00 */
[----:B0-----:R-:W-:Y:S02]  /*0080*/  IMAD R5, R2, UR4, RZ ;  /* 0x0000000402057c24 */ /* 0x001fe4000f8e02ff */
[----:B------:R-:W-:Y:S01]  /*0090*/  IMAD.WIDE.U32 R10, R3, UR4, RZ ;  /* 0x00000004030a7c25 */ /* 0x000fe2000f8e00ff */
[----:B------:R-:W0:Y:S04]  /*00a0*/  LDCU.64 UR4, c[0x0][0x358] ;  /* 0x00006b00ff0477ac */ /* 0x000e280008000a00 */
[----:B------:R-:W-:-:S02]  /*00b0*/  IADD3 R2, PT, PT, R11, R5, RZ ;  /* 0x000000050b027210 */ /* 0x000fc40007ffe0ff */
[----:B------:R-:W-:-:S04]  /*00c0*/  IADD3 R4, P0, PT, R0, R10, RZ ;  /* 0x0000000a00047210 */ /* 0x000fc80007f1e0ff */
[----:B-1----:R-:W-:Y:S01]  /*00d0*/  LEA R12, P1, R4, UR6, 0x2 ;  /* 0x00000006040c7c11 */ /* 0x002fe2000f8210ff */
[----:B------:R-:W-:Y:S01]  /*00e0*/  IMAD.X R5, RZ, RZ, R2, P0 ;  /* 0x000000ffff057224 */ /* 0x000fe200000e0602 */
[----:B------:R-:W-:-:S04]  /*00f0*/  ISETP.GE.AND P0, PT, R3, 0x1, PT ;  /* 0x000000010300780c */ /* 0x000fc80003f06270 */
[----:B------:R-:W-:-:S05]  /*0100*/  LEA.HI.X R13, R4, UR7, R5, 0x2, P1 ;  /* 0x00000007040d7c11 */ /* 0x000fca00088f1405 */
[----:B0-----:R0:W-:Y:S04]  /*0110*/  STG.E desc[UR4][R12.64], RZ ;  /* 0x000000ff0c007986 */ /* 0x0011e8000c101904 */
[----:B------:R-:W-:Y:S05]  /*0120*/  @!P0 EXIT ;  /* 0x000000000000894d */ /* 0x000fea0003800000 */
[C---:B------:R-:W-:Y:S01]  /*0130*/  ISETP.GE.U32.AND P1, PT, R3.reuse, 0x8, PT ;  /* 0x000000080300780c */ /* 0x040fe20003f26070 */
[----:B------:R-:W-:Y:S01]  /*0140*/  HFMA2 R21, -RZ, RZ, 0, 0 ;  /* 0x00000000ff157431 */ /* 0x000fe200000001ff */
[----:B------:R-:W-:Y:S01]  /*0150*/  LOP3.LUT R4, R3, 0x7, RZ, 0xc0, !PT ;  /* 0x0000000703047812 */ /* 0x000fe200078ec0ff */
[----:B------:R-:W-:-:S03]  /*0160*/  IMAD.MOV.U32 R5, RZ, RZ, RZ ;  /* 0x000000ffff057224 */ /* 0x000fc600078e00ff */
[----:B------:R-:W-:-:S07]  /*0170*/  ISETP.NE.AND P0, PT, R4, RZ, PT ;  /* 0x000000ff0400720c */ /* 0x000fce0003f05270 */
[----:B------:R-:W-:Y:S06]  /*0180*/  @!P1 BRA `(.L_x_0) ;  /* 0x0000000400249947 */ /* 0x000fec0003800000 */
[----:B------:R-:W1:Y:S01]  /*0190*/  LDC.64 R14, c[0x0][0x388] ;  /* 0x0000e200ff0e7b82 */ /* 0x000e620000000a00 */
[C---:B------:R-:W-:Y:S01]  /*01a0*/  LOP3.LUT R5, R3.reuse, 0x7ffffff8, RZ, 0xc0, !PT ;  /* 0x7ffffff803057812 */ /* 0x040fe200078ec0ff */
[C---:B------:R-:W-:Y:S01]  /*01b0*/  IMAD.SHL.U32 R8, R3.reuse, 0x8, RZ ;  /* 0x0000000803087824 */ /* 0x040fe200078e00ff */
[----:B------:R-:W-:Y:S01]  /*01c0*/  IADD3 R6, PT, PT, R0, R3, RZ ;  /* 0x0000000300067210 */ /* 0x000fe20007ffe0ff */
[C-C-:B------:R-:W-:Y:S01]  /*01d0*/  IMAD R9, R3.reuse, 0x3, R0.reuse ;  /* 0x0000000303097824 */ /* 0x140fe200078e0200 */
[C---:B------:R-:W-:Y:S01]  /*01e0*/  LEA R7, R3.reuse, R0, 0x1 ;  /* 0x0000000003077211 */ /* 0x040fe200078e08ff */
[C-C-:B------:R-:W-:Y:S01]  /*01f0*/  IMAD R25, R3.reuse, 0x4, R0.reuse ;  /* 0x0000000403197824 */ /* 0x140fe200078e0200 */
[----:B------:R-:W-:Y:S01]  /*0200*/  MOV R21, RZ ;  /* 0x000000ff00157202 */ /* 0x000fe20000000f00 */
[----:B------:R-:W2:Y:S01]  /*0210*/  LDC.64 R16, c[0x0][0x380] ;  /* 0x0000e000ff107b82 */ /* 0x000ea20000000a00 */
[C-C-:B------:R-:W-:Y:S02]  /*0220*/  IMAD R27, R3.reuse, 0x5, R0.reuse ;  /* 0x00000005031b7824 */ /* 0x140fe400078e0200 */
[----:B------:R-:W-:-:S02]  /*0230*/  IMAD R29, R3, 0x6, R0 ;  /* 0x00000006031d7824 */ /* 0x000fc400078e0200 */
[----:B------:R-:W-:Y:S02]  /*0240*/  IMAD R26, R3, 0x7, R0 ;  /* 0x00000007031a7824 */ /* 0x000fe400078e0200 */
[----:B------:R-:W-:Y:S01]  /*0250*/  IMAD.MOV R24, RZ, RZ, -R5 ;  /* 0x000000ffff187224 */ /* 0x000fe200078e0a05 */
[----:B-1----:R-:W-:-:S04]  /*0260*/  LEA R14, P1, R0, R14, 0x2 ;  /* 0x0000000e000e7211 */ /* 0x002fc800078210ff */
[----:B------:R-:W-:Y:S02]  /*0270*/  LEA.HI.X R15, R0, R15, RZ, 0x2, P1 ;  /* 0x0000000f000f7211 */ /* 0x000fe400008f14ff */
[----:B--2---:R-:W-:-:S04]  /*0280*/  LEA R20, P2, R10, R16, 0x2 ;  /* 0x000000100a147211 */ /* 0x004fc800078410ff */
[----:B------:R-:W-:Y:S02]  /*0290*/  LEA.HI.X R17, R10, R17, R2, 0x2, P2 ;  /* 0x000000110a117211 */ /* 0x000fe400010f1402 */
[----:B------:R-:W-:-:S04]  /*02a0*/  IADD3 R20, P1, PT, R20, 0x10, RZ ;  /* 0x0000001014147810 */ /* 0x000fc80007f3e0ff */
[----:B------:R-:W-:-:S09]  /*02b0*/  IADD3.X R17, PT, PT, RZ, R17, RZ, P1, !PT ;  /* 0x00000011ff117210 */ /* 0x000fd20000ffe4ff */
.L_x_1:
[----:B------:R-:W-:Y:S01]  /*02c0*/  MOV R16, R20 ;  /* 0x0000001400107202 */ /* 0x000fe20000000f00 */
[----:B------:R-:W2:Y:S04]  /*02d0*/  LDG.E R19, desc[UR4][R14.64] ;  /* 0x000000040e137981 */ /* 0x000ea8000c1e1900 */
[----:B------:R-:W2:Y:S02]  /*02e0*/  LDG.E R18, desc[UR4][R16.64+-0x10] ;  /* 0xfffff00410127981 */ /* 0x000ea4000c1e1900 */
[----:B-12---:R-:W-:Y:S02]  /*02f0*/  IMAD R28, R18, R19, R21 ;  /* 0x00000013121c7224 */ /* 0x006fe400078e0215 */
[----:B------:R-:W1:Y:S03]  /*0300*/  LDC.64 R18, c[0x0][0x388] ;  /* 0x0000e200ff127b82 */ /* 0x000e660000000a00 */
[----:B------:R2:W-:Y:S04]  /*0310*/  STG.E desc[UR4][R12.64], R28 ;  /* 0x0000001c0c007986 */ /* 0x0005e8000c101904 */
[----:B------:R-:W3:Y:S01]  /*0320*/  LDG.E R23, desc[UR4][R16.64+-0xc] ;  /* 0xfffff40410177981 */ /* 0x000ee2000c1e1900 */
[----:B-1----:R-:W-:-:S06]  /*0330*/  IMAD.WIDE.U32 R20, R6, 0x4, R18 ;  /* 0x0000000406147825 */ /* 0x002fcc00078e0012 */
[----:B------:R-:W3:Y:S02]  /*0340*/  LDG.E R20, desc[UR4][R20.64] ;  /* 0x0000000414147981 */ /* 0x000ee4000c1e1900 */
[----:B---3--:R-:W-:Y:S02]  /*0350*/  IMAD R23, R23, R20, R28 ;  /* 0x0000001417177224 */ /* 0x008fe400078e021c */
[----:B------:R-:W-:-:S03]  /*0360*/  IMAD.WIDE.U32 R20, R7, 0x4, R18 ;  /* 0x0000000407147825 */ /* 0x000fc600078e0012 */
[----:B------:R1:W-:Y:S04]  /*0370*/  STG.E desc[UR4][R12.64], R23 ;  /* 0x000000170c007986 */ /* 0x0003e8000c101904 */
[----:B------:R-:W2:Y:S04]  /*0380*/  LDG.E R20, desc[UR4][R20.64] ;  /* 0x0000000414147981 */ /* 0x000ea8000c1e1900 */
[----:B------:R-:W2:Y:S02]  /*0390*/  LDG.E R22, desc[UR4][R16.64+-0x8] ;  /* 0xfffff80410167981 */ /* 0x000ea4000c1e1900 */
[----:B--2---:R-:W-:-:S02]  /*03a0*/  IMAD R28, R22, R20, R23 ;  /* 0x00000014161c7224 */ /* 0x004fc400078e0217 */
[----:B-1----:R-:W-:-:S03]  /*03b0*/  IMAD.WIDE.U32 R22, R9, 0x4, R18 ;  /* 0x0000000409167825 */ /* 0x002fc600078e0012 */
[----:B------:R1:W-:Y:S04]  /*03c0*/  STG.E desc[UR4][R12.64], R28 ;  /* 0x0000001c0c007986 */ /* 0x0003e8000c101904 */
[----:B------:R-:W1:Y:S04]  /*03d0*/  LDG.E R22, desc[UR4][R22.64] ;  /* 0x0000000416167981 */ /* 0x000e68000c1e1900 */
[----:B------:R-:W1:Y:S02]  /*03e0*/  LDG.E R21, desc[UR4][R16.64+-0x4] ;  /* 0xfffffc0410157981 */ /* 0x000e64000c1e1900 */
[----:B-1----:R-:W-:-:S02]  /*03f0*/  IMAD R28, R21, R22, R28 ;  /* 0x00000016151c7224 */ /* 0x002fc400078e021c */
[----:B------:R-:W-:-:S03]  /*0400*/  IMAD.WIDE.U32 R20, R25, 0x4, R18 ;  /* 0x0000000419147825 */ /* 0x000fc600078e0012 */
[----:B------:R1:W-:Y:S04]  /*0410*/  STG.E desc[UR4][R12.64], R28 ;  /* 0x0000001c0c007986 */ /* 0x0003e8000c101904 */
[----:B------:R-:W2:Y:S04]  /*0420*/  LDG.E R20, desc[UR4][R20.64] ;  /* 0x0000000414147981 */ /* 0x000ea8000c1e1900 */
[----:B------:R-:W2:Y:S02]  /*0430*/  LDG.E R21, desc[UR4][R16.64] ;  /* 0x0000000410157981 */ /* 0x000ea4000c1e1900 */
[----:B--2---:R-:W-:-:S02]  /*0440*/  IMAD R23, R21, R20, R28 ;  /* 0x0000001415177224 */ /* 0x004fc400078e021c */
[----:B------:R-:W-:-:S03]  /*0450*/  IMAD.WIDE.U32 R20, R27, 0x4, R18 ;  /* 0x000000041b147825 */ /* 0x000fc600078e0012 */
[----:B------:R2:W-:Y:S04]  /*0460*/  STG.E desc[UR4][R12.64], R23 ;  /* 0x000000170c007986 */ /* 0x0005e8000c101904 */
[----:B------:R-:W1:Y:S04]  /*0470*/  LDG.E R20, desc[UR4][R20.64] ;  /* 0x0000000414147981 */ /* 0x000e68000c1e1900 */
[----:B------:R-:W1:Y:S02]  /*0480*/  LDG.E R22, desc[UR4][R16.64+0x4] ;  /* 0x0000040410167981 */ /* 0x000e64000c1e1900 */
[----:B-1----:R-:W-:-:S02]  /*0490*/  IMAD R28, R22, R20, R23 ;  /* 0x00000014161c7224 */ /* 0x002fc400078e0217 */
[----:B--2---:R-:W-:-:S03]  /*04a0*/  IMAD.WIDE.U32 R22, R29, 0x4, R18 ;  /* 0x000000041d167825 */ /* 0x004fc600078e0012 */
[----:B------:R1:W-:Y:S04]  /*04b0*/  STG.E desc[UR4][R12.64], R28 ;  /* 0x0000001c0c007986 */ /* 0x0003e8000c101904 */
[----:B------:R-:W2:Y:S04]  /*04c0*/  LDG.E R22, desc[UR4][R22.64] ;  /* 0x0000000416167981 */ /* 0x000ea8000c1e1900 */
[----:B------:R-:W2:Y:S01]  /*04d0*/  LDG.E R21, desc[UR4][R16.64+0x8] ;  /* 0x0000080410157981 */ /* 0x000ea2000c1e1900 */
[----:B------:R-:W-:Y:S01]  /*04e0*/  IMAD.WIDE.U32 R18, R26, 0x4, R18 ;  /* 0x000000041a127825 */ /* 0x000fe200078e0012 */
[----:B------:R-:W-:-:S03]  /*04f0*/  IADD3 R20, P1, PT, R16, 0x20, RZ ;  /* 0x0000002010147810 */ /* 0x000fc60007f3e0ff */
[----:B------:R-:W-:Y:S02]  /*0500*/  VIADD R24, R24, 0x8 ;  /* 0x0000000818187836 */ /* 0x000fe40000000000 */
[----:B--2---:R-:W-:-:S05]  /*0510*/  IMAD R22, R21, R22, R28 ;  /* 0x0000001615167224 */ /* 0x004fca00078e021c */
[----:B------:R1:W-:Y:S04]  /*0520*/  STG.E desc[UR4][R12.64], R22 ;  /* 0x000000160c007986 */ /* 0x0003e8000c101904 */
[----:B------:R-:W2:Y:S04]  /*0530*/  LDG.E R18, desc[UR4][R18.64] ;  /* 0x0000000412127981 */ /* 0x000ea8000c1e1900 */
[----:B------:R3:W2:Y:S02]  /*0540*/  LDG.E R21, desc[UR4][R16.64+0xc] ;  /* 0x00000c0410157981 */ /* 0x0006a4000c1e1900 */
[----:B---3--:R-:W-:-:S02]  /*0550*/  IADD3.X R17, PT, PT, RZ, R17, RZ, P1, !PT ;  /* 0x00000011ff117210 */ /* 0x008fc40000ffe4ff */
[----:B------:R-:W-:Y:S01]  /*0560*/  ISETP.NE.AND P1, PT, R24, RZ, PT ;  /* 0x000000ff1800720c */ /* 0x000fe20003f25270 */
[C---:B------:R-:W-:Y:S01]  /*0570*/  IMAD.WIDE.U32 R14, R8.reuse, 0x4, R14 ;  /* 0x00000004080e7825 */ /* 0x040fe200078e000e */
[C---:B------:R-:W-:Y:S02]  /*0580*/  IADD3 R6, PT, PT, R8.reuse, R6, RZ ;  /* 0x0000000608067210 */ /* 0x040fe40007ffe0ff */
[C---:B------:R-:W-:Y:S01]  /*0590*/  IADD3 R9, PT, PT, R8.reuse, R9, RZ ;  /* 0x0000000908097210 */ /* 0x040fe20007ffe0ff */
[C---:B------:R-:W-:Y:S01]  /*05a0*/  IMAD.IADD R7, R8.reuse, 0x1, R7 ;  /* 0x0000000108077824 */ /* 0x040fe200078e0207 */
[C---:B------:R-:W-:Y:S01]  /*05b0*/  IADD3 R25, PT, PT, R8.reuse, R25, RZ ;  /* 0x0000001908197210 */ /* 0x040fe20007ffe0ff */
[C---:B------:R-:W-:Y:S01]  /*05c0*/  IMAD.IADD R27, R8.reuse, 0x1, R27 ;  /* 0x00000001081b7824 */ /* 0x040fe200078e021b */
[C---:B------:R-:W-:Y:S02]  /*05d0*/  IADD3 R29, PT, PT, R8.reuse, R29, RZ ;  /* 0x0000001d081d7210 */ /* 0x040fe40007ffe0ff */
[----:B------:R-:W-:Y:S01]  /*05e0*/  IADD3 R26, PT, PT, R8, R26, RZ ;  /* 0x0000001a081a7210 */ /* 0x000fe20007ffe0ff */
[----:B--2---:R-:W-:-:S05]  /*05f0*/  IMAD R21, R21, R18, R22 ;  /* 0x0000001215157224 */ /* 0x004fca00078e0216 */
[----:B------:R1:W-:Y:S01]  /*0600*/  STG.E desc[UR4][R12.64], R21 ;  /* 0x000000150c007986 */ /* 0x0003e2000c101904 */
[----:B------:R-:W-:Y:S05]  /*0610*/  @P1 BRA `(.L_x_1) ;  /* 0xfffffffc00281947 */ /* 0x000fea000383ffff */
.L_x_0:
[----:B------:R-:W-:Y:S05]  /*0620*/  @!P0 EXIT ;  /* 0x000000000000894d */ /* 0x000fea0003800000 */
[----:B------:R-:W-:Y:S02]  /*0630*/  ISETP.GE.U32.AND P1, PT, R4, 0x4, PT ;  /* 0x000000040400780c */ /* 0x000fe40003f26070 */
[----:B------:R-:W-:-:S04]  /*0640*/  LOP3.LUT R20, R3, 0x3, RZ, 0xc0, !PT ;  /* 0x0000000303147812 */ /* 0x000fc800078ec0ff */
[----:B------:R-:W-:-:S07]  /*0650*/  ISETP.NE.AND P0, PT, R20, RZ, PT ;  /* 0x000000ff1400720c */ /* 0x000fce0003f05270 */
[----:B------:R-:W-:Y:S06]  /*0660*/  @!P1 BRA `(.L_x_2) ;  /* 0x00000000007c9947 */ /* 0x000fec0003800000 */
[----:B------:R-:W2:Y:S01]  /*0670*/  LDC.64 R6, c[0x0][0x380] ;  /* 0x0000e000ff067b82 */ /* 0x000ea20000000a00 */
[C---:B------:R-:W-:Y:S01]  /*0680*/  IADD3 R4, P1, PT, R5.reuse, R10, RZ ;  /* 0x0000000a05047210 */ /* 0x040fe20007f3e0ff */
[----:B------:R-:W-:-:S04]  /*0690*/  IMAD R16, R5, R3, R0 ;  /* 0x0000000305107224 */ /* 0x000fc800078e0200 */
[----:B------:R-:W-:Y:S02]  /*06a0*/  IMAD.X R17, RZ, RZ, R2, P1 ;  /* 0x000000ffff117224 */ /* 0x000fe400008e0602 */
[----:B------:R-:W3:Y:S01]  /*06b0*/  LDC.64 R8, c[0x0][0x388] ;  /* 0x0000e200ff087b82 */ /* 0x000ee20000000a00 */
[----:B--2---:R-:W-:-:S04]  /*06c0*/  LEA R6, P1, R4, R6, 0x2 ;  /* 0x0000000604067211 */ /* 0x004fc800078210ff */
[----:B------:R-:W-:Y:S01]  /*06d0*/  LEA.HI.X R7, R4, R7, R17, 0x2, P1 ;  /* 0x0000000704077211 */ /* 0x000fe200008f1411 */
[----:B---3--:R-:W-:-:S04]  /*06e0*/  IMAD.WIDE.U32 R14, R16, 0x4, R8 ;  /* 0x00000004100e7825 */ /* 0x008fc800078e0008 */
[----:B------:R-:W1:Y:S04]  /*06f0*/  LDG.E R4, desc[UR4][R6.64] ;  /* 0x0000000406047981 */ /* 0x000e68000c1e1900 */
[----:B------:R-:W1:Y:S01]  /*0700*/  LDG.E R14, desc[UR4][R14.64] ;  /* 0x000000040e0e7981 */ /* 0x000e62000c1e1900 */
[----:B------:R-:W-:-:S05]  /*0710*/  IADD3 R18, PT, PT, R16, R3, RZ ;  /* 0x0000000310127210 */ /* 0x000fca0007ffe0ff */
[----:B------:R-:W-:-:S04]  /*0720*/  IMAD.WIDE.U32 R16, R18, 0x4, R8 ;  /* 0x0000000412107825 */ /* 0x000fc800078e0008 */
[----:B-1----:R-:W-:-:S05]  /*0730*/  IMAD R21, R4, R14, R21 ;  /* 0x0000000e04157224 */ /* 0x002fca00078e0215 */
[----:B------:R1:W-:Y:S04]  /*0740*/  STG.E desc[UR4][R12.64], R21 ;  /* 0x000000150c007986 */ /* 0x0003e8000c101904 */
[----:B------:R-:W2:Y:S04]  /*0750*/  LDG.E R16, desc[UR4][R16.64] ;  /* 0x0000000410107981 */ /* 0x000ea8000c1e1900 */
[----:B------:R-:W2:Y:S01]  /*0760*/  LDG.E R4, desc[UR4][R6.64+0x4] ;  /* 0x0000040406047981 */ /* 0x000ea2000c1e1900 */
[----:B------:R-:W-:-:S05]  /*0770*/  IADD3 R22, PT, PT, R18, R3, RZ ;  /* 0x0000000312167210 */ /* 0x000fca0007ffe0ff */
[----:B------:R-:W-:-:S04]  /*0780*/  IMAD.WIDE.U32 R18, R22, 0x4, R8 ;  /* 0x0000000416127825 */ /* 0x000fc800078e0008 */
[----:B--2---:R-:W-:-:S05]  /*0790*/  IMAD R23, R4, R16, R21 ;  /* 0x0000001004177224 */ /* 0x004fca00078e0215 */
[----:B------:R2:W-:Y:S04]  /*07a0*/  STG.E desc[UR4][R12.64], R23 ;  /* 0x000000170c007986 */ /* 0x0005e8000c101904 */
[----:B------:R-:W3:Y:S04]  /*07b0*/  LDG.E R18, desc[UR4][R18.64] ;  /* 0x0000000412127981 */ /* 0x000ee8000c1e1900 */
[----:B------:R-:W3:Y:S01]  /*07c0*/  LDG.E R4, desc[UR4][R6.64+0x8] ;  /* 0x0000080406047981 */ /* 0x000ee2000c1e1900 */
[----:B------:R-:W-:-:S04]  /*07d0*/  IMAD.IADD R25, R22, 0x1, R3 ;  /* 0x0000000116197824 */ /* 0x000fc800078e0203 */
[----:B------:R-:W-:-:S04]  /*07e0*/  IMAD.WIDE.U32 R8, R25, 0x4, R8 ;  /* 0x0000000419087825 */ /* 0x000fc800078e0008 */
[----:B---3--:R-:W-:-:S05]  /*07f0*/  IMAD R15, R4, R18, R23 ;  /* 0x00000012040f7224 */ /* 0x008fca00078e0217 */
[----:B------:R2:W-:Y:S04]  /*0800*/  STG.E desc[UR4][R12.64], R15 ;  /* 0x0000000f0c007986 */ /* 0x0005e8000c101904 */
[----:B------:R-:W1:Y:S04]  /*0810*/  LDG.E R4, desc[UR4][R6.64+0xc] ;  /* 0x00000c0406047981 */ /* 0x000e68000c1e1900 */
[----:B------:R-:W1:Y:S01]  /*0820*/  LDG.E R8, desc[UR4][R8.64] ;  /* 0x0000000408087981 */ /* 0x000e62000c1e1900 */
[----:B------:R-:W-:Y:S01]  /*0830*/  IADD3 R5, PT, PT, R5, 0x4, RZ ;  /* 0x0000000405057810 */ /* 0x000fe20007ffe0ff */
[----:B-1----:R-:W-:-:S05]  /*0840*/  IMAD R21, R4, R8, R15 ;  /* 0x0000000804157224 */ /* 0x002fca00078e020f */
[----:B------:R2:W-:Y:S02]  /*0850*/  STG.E desc[UR4][R12.64], R21 ;  /* 0x000000150c007986 */ /* 0x0005e4000c101904 */
.L_x_2:
[----:B------:R-:W-:Y:S05]  /*0860*/  @!P0 EXIT ;  /* 0x000000000000894d */ /* 0x000fea0003800000 */
[----:B------:R-:W-:Y:S02]  /*0870*/  ISETP.NE.AND P1, PT, R20, 0x1, PT ;  /* 0x000000011400780c */ /* 0x000fe40003f25270 */
[----:B------:R-:W-:-:S04]  /*0880*/  LOP3.LUT R4, R3, 0x1, RZ, 0xc0, !PT ;  /* 0x0000000103047812 */ /* 0x000fc800078ec0ff */
[----:B------:R-:W-:-:S07]  /*0890*/  ISETP.NE.U32.AND P0, PT, R4, 0x1, PT ;  /* 0x000000010400780c */ /* 0x000fce0003f05070 */
[----:B------:R-:W-:Y:S06]  /*08a0*/  @!P1 BRA `(.L_x_3) ;  /* 0x00000000004c9947 */ /* 0x000fec0003800000 */
[----:B------:R-:W3:Y:S01]  /*08b0*/  LDC.64 R16, c[0x0][0x380] ;  /* 0x0000e000ff107b82 */ /* 0x000ee20000000a00 */
[C---:B------:R-:W-:Y:S01]  /*08c0*/  IADD3 R4, P1, PT, R5.reuse, R10, RZ ;  /* 0x0000000a05047210 */ /* 0x040fe20007f3e0ff */
[----:B------:R-:W-:-:S03]  /*08d0*/  IMAD R18, R5, R3, R0 ;  /* 0x0000000305127224 */ /* 0x000fc600078e0200 */
[----:B------:R-:W-:-:S03]  /*08e0*/  IADD3.X R7, PT, PT, RZ, R2, RZ, P1, !PT ;  /* 0x00000002ff077210 */ /* 0x000fc60000ffe4ff */
[----:B------:R-:W2:Y:S01]  /*08f0*/  LDC.64 R8, c[0x0][0x388] ;  /* 0x0000e200ff087b82 */ /* 0x000ea20000000a00 */
[----:B---3--:R-:W-:-:S04]  /*0900*/  LEA R6, P1, R4, R16, 0x2 ;  /* 0x0000001004067211 */ /* 0x008fc800078210ff */
[----:B------:R-:W-:Y:S01]  /*0910*/  LEA.HI.X R7, R4, R17, R7, 0x2, P1 ;  /* 0x0000001104077211 */ /* 0x000fe200008f1407 */
[----:B--2---:R-:W-:-:S04]  /*0920*/  IMAD.WIDE.U32 R14, R18, 0x4, R8 ;  /* 0x00000004120e7825 */ /* 0x004fc800078e0008 */
[----:B------:R-:W2:Y:S04]  /*0930*/  LDG.E R4, desc[UR4][R6.64] ;  /* 0x0000000406047981 */ /* 0x000ea8000c1e1900 */
[----:B------:R-:W2:Y:S01]  /*0940*/  LDG.E R14, desc[UR4][R14.64] ;  /* 0x000000040e0e7981 */ /* 0x000ea2000c1e1900 */
[----:B------:R-:W-:-:S04]  /*0950*/  IMAD.IADD R19, R18, 0x1, R3 ;  /* 0x0000000112137824 */ /* 0x000fc800078e0203 */
[----:B------:R-:W-:-:S04]  /*0960*/  IMAD.WIDE.U32 R8, R19, 0x4, R8 ;  /* 0x0000000413087825 */ /* 0x000fc800078e0008 */
[----:B--2---:R-:W-:-:S05]  /*0970*/  IMAD R17, R4, R14, R21 ;  /* 0x0000000e04117224 */ /* 0x004fca00078e0215 */
[----:B------:R3:W-:Y:S04]  /*0980*/  STG.E desc[UR4][R12.64], R17 ;  /* 0x000000110c007986 */ /* 0x0007e8000c101904 */
[----:B------:R-:W1:Y:S04]  /*0990*/  LDG.E R4, desc[UR4][R6.64+0x4] ;  /* 0x0000040406047981 */ /* 0x000e68000c1e1900 */
[----:B------:R-:W1:Y:S01]  /*09a0*/  LDG.E R8, desc[UR4][R8.64] ;  /* 0x0000000408087981 */ /* 0x000e62000c1e1900 */
[----:B------:R-:W-:Y:S01]  /*09b0*/  IADD3 R5, PT, PT, R5, 0x2, RZ ;  /* 0x0000000205057810 */ /* 0x000fe20007ffe0ff */
[----:B-1----:R-:W-:-:S05]  /*09c0*/  IMAD R21, R4, R8, R17 ;  /* 0x0000000804157224 */ /* 0x002fca00078e0211 */
[----:B------:R3:W-:Y:S02]  /*09d0*/  STG.E desc[UR4][R12.64], R21 ;  /* 0x000000150c007986 */ /* 0x0007e4000c101904 */
.L_x_3:
[----:B------:R-:W-:Y:S05]  /*09e0*/  @P0 EXIT ;  /* 0x000000000000094d */ /* 0x000fea0003800000 */
[----:B------:R-:W4:Y:S01]  /*09f0*/  LDC.64 R8, c[0x0][0x380] ;  /* 0x0000e000ff087b82 */ /* 0x000f220000000a00 */
[C---:B------:R-:W-:Y:S01]  /*0a00*/  IADD3 R10, P0, PT, R5.reuse, R10, RZ ;  /* 0x0000000a050a7210 */ /* 0x040fe20007f1e0ff */
[----:B------:R-:W-:-:S03]  /*0a10*/  IMAD R3, R5, R3, R0 ;  /* 0x0000000305037224 */ /* 0x000fc600078e0200 */
[----:B------:R-:W-:-:S03]  /*0a20*/  IADD3.X R0, PT, PT, RZ, R2, RZ, P0, !PT ;  /* 0x00000002ff007210 */ /* 0x000fc600007fe4ff */
[----:B------:R-:W5:Y:S01]  /*0a30*/  LDC.64 R6, c[0x0][0x388] ;  /* 0x0000e200ff067b82 */ /* 0x000f620000000a00 */
[----:B----4-:R-:W-:-:S04]  /*0a40*/  LEA R4, P0, R10, R8, 0x2 ;  /* 0x000000080a047211 */ /* 0x010fc800078010ff */
[----:B------:R-:W-:Y:S01]  /*0a50*/  LEA.HI.X R5, R10, R9, R0, 0x2, P0 ;  /* 0x000000090a057211 */ /* 0x000fe200000f1400 */
[----:B-----5:R-:W-:-:S04]  /*0a60*/  IMAD.WIDE.U32 R2, R3, 0x4, R6 ;  /* 0x0000000403027825 */ /* 0x020fc800078e0006 */
[----:B------:R-:W1:Y:S04]  /*0a70*/  LDG.E R4, desc[UR4][R4.64] ;  /* 0x0000000404047981 */ /* 0x000e68000c1e1900 */
[----:B------:R-:W1:Y:S02]  /*0a80*/  LDG.E R2, desc[UR4][R2.64] ;  /* 0x0000000402027981 */ /* 0x000e64000c1e1900 */
[----:B-123--:R-:W-:-:S05]  /*0a90*/  IMAD R21, R4, R2, R21 ;  /* 0x0000000204157224 */ /* 0x00efca00078e0215 */
[----:B------:R-:W-:Y:S01]  /*0aa0*/  STG.E desc[UR4][R12.64], R21 ;  /* 0x000000150c007986 */ /* 0x000fe2000c101904 */
[----:B------:R-:W-:Y:S05]  /*0ab0*/  EXIT ;  /* 0x000000000000794d */ /* 0x000fea0003800000 */
.L_x_4:
[----:B------:R-:W-:-:S00]  /*0ac0*/  BRA `(.L_x_4) ;  /* 0xfffffffc00fc7947 */ /* 0x000fc0000383ffff */
[----:B------:R-:W-:-:S00]  /*0ad0*/  NOP ;  /* 0x0000000000007918 */ /* 0x000fc00000000000 */
        /* <DEDUP_REMOVED lines=10> */
.L_x_5:


//--------------------- .nv.shared.reserved.0     --------------------------
	.section	.nv.shared.reserved.0,"aw",@nobits
	.weak		__nv_reservedSMEM_offset_0_alias
	.size		__nv_reservedSMEM_offset_0_alias, 0, 64
	.other		__nv_reservedSMEM_offset_0_alias,@"STO_CUDA_RESERVED_SHARED STV_DEFAULT"
__nv_reservedSMEM_offset_0_alias:
	.zero		0
	.zero		64


//--------------------- .nv.constant0._Z10multMatrixPiS_S_i --------------------------
	.section	.nv.constant0._Z10multMatrixPiS_S_i,"a",@progbits
	.sectionflags	@""
	.align	4
.nv.constant0._Z10multMatrixPiS_S_i:
	.zero		924


//--------------------- SYMBOLS --------------------------

	.type		.nv.reservedSmem.offset0,@object
	.size		.nv.reservedSmem.offset0,0x4
